//
// Generated by NVIDIA NVVM Compiler
//
// Compiler Build ID: CL-36424714
// Cuda compilation tools, release 13.0, V13.0.88
// Based on NVVM 20.0.0
//

.version 9.0
.target sm_100
.address_size 64

	// .globl	_Z10print_wrapR14Blah_Container
.extern .func  (.param .b32 func_retval0) vprintf
(
	.param .b64 vprintf_param_0,
	.param .b64 vprintf_param_1
)
;
.global .align 4 .b8 precalc_xorwow_matrix[102400];
.global .align 4 .b8 precalc_xorwow_offset_matrix[102400];
.global .align 4 .b8 mrg32k3aM1[2304];
.global .align 4 .b8 mrg32k3aM2[2304];
.global .align 4 .b8 mrg32k3aM1SubSeq[2016];
.global .align 4 .b8 mrg32k3aM2SubSeq[2016];
.global .align 4 .b8 mrg32k3aM1Seq[2304];
.global .align 4 .b8 mrg32k3aM2Seq[2304];
.const .align 8 .b8 __cr_lgamma_table[72];
.global .align 1 .b8 $str[4] = {37, 105, 10};

.visible .entry _Z10print_wrapR14Blah_Container(
	.param .u64 .ptr .align 1 _Z10print_wrapR14Blah_Container_param_0
)
{
	.local .align 8 .b8 	__local_depot0[8];
	.reg .b64 	%SP;
	.reg .b64 	%SPL;
	.reg .b32 	%r<5>;
	.reg .b64 	%rd<10>;

	mov.u64 	%SPL, __local_depot0;
	cvta.local.u64 	%SP, %SPL;
	ld.param.u64 	%rd1, [_Z10print_wrapR14Blah_Container_param_0];
	cvta.to.global.u64 	%rd2, %rd1;
	add.u64 	%rd3, %SP, 0;
	add.u64 	%rd4, %SPL, 0;
	ld.global.u64 	%rd5, [%rd2];
	mov.u32 	%r1, %tid.x;
	mul.wide.u32 	%rd6, %r1, 4;
	add.s64 	%rd7, %rd5, %rd6;
	ld.u32 	%r2, [%rd7];
	st.local.u32 	[%rd4], %r2;
	mov.u64 	%rd8, $str;
	cvta.global.u64 	%rd9, %rd8;
	{ // callseq 0, 0
	.param .b64 param0;
	st.param.b64 	[param0], %rd9;
	.param .b64 param1;
	st.param.b64 	[param1], %rd3;
	.param .b32 retval0;
	call.uni (retval0), 
	vprintf, 
	(
	param0, 
	param1
	);
	ld.param.b32 	%r3, [retval0];
	} // callseq 0
	ret;

}


// ===== COMPILED SASS (sm_100) =====

	.target	sm_100

	.elftype	@"ET_EXEC"


//--------------------- .note.nv.tkinfo           --------------------------
	.section	.note.nv.tkinfo,"",@"SHT_NOTE"
	.sectionflags	@"SHF_NOTE_NV_TKINFO"
	.tkinfo
        /*0018*/ 	.word	0x00000002
        /*0030*/ 	.string	""
        /*0030*/ 	.string	"ptxas"
        /*0030*/ 	.string	"Cuda compilation tools, release 13.0, V13.0.88"
        /*0030*/ 	.string	"Build cuda_13.0.r13.0/compiler.36424714_0"
        /*0030*/ 	.string	"-arch sm_100 -m 64 "



//--------------------- .note.nv.cuinfo           --------------------------
	.section	.note.nv.cuinfo,"",@"SHT_NOTE"
	.sectionflags	@"SHF_NOTE_NV_CUINFO"
        /*0018*/ 	.short	0x0002
        /*001a*/ 	.short	0x0064
        /*001c*/ 	.short	0x0082
	.zero		2


//--------------------- .nv.info                  --------------------------
	.section	.nv.info,"",@"SHT_CUDA_INFO"
	.align	4


	//----- nvinfo : EIATTR_REGCOUNT
	.align		4
        /*0000*/ 	.byte	0x04, 0x2f
        /*0002*/ 	.short	(.L_11 - .L_10)
	.align		4
.L_10:
        /*0004*/ 	.word	index@(_Z10print_wrapR14Blah_Container)
        /*0008*/ 	.word	0x00000018


	//----- nvinfo : EIATTR_FRAME_SIZE
	.align		4
.L_11:
        /*000c*/ 	.byte	0x04, 0x11
        /*000e*/ 	.short	(.L_13 - .L_12)
	.align		4
.L_12:
        /*0010*/ 	.word	index@(_Z10print_wrapR14Blah_Container)
        /*0014*/ 	.word	0x00000008


	//----- nvinfo : EIATTR_MIN_STACK_SIZE
	.align		4
.L_13:
        /*0018*/ 	.byte	0x04, 0x12
        /*001a*/ 	.short	(.L_15 - .L_14)
	.align		4
.L_14:
        /*001c*/ 	.word	index@(_Z10print_wrapR14Blah_Container)
        /*0020*/ 	.word	0x00000008
.L_15:


//--------------------- .nv.compat                --------------------------
	.section	.nv.compat,"",@"SHT_CUDA_COMPAT_INFO"
	.align	4
        /*0000*/ 	.byte	0x02, 0x09, 0x00, 0x00, 0x02, 0x02, 0x01, 0x00, 0x02, 0x05, 0x05, 0x00, 0x03, 0x07, 0x01, 0x01
        /*0010*/ 	.byte	0x02, 0x03, 0x00, 0x00, 0x02, 0x06, 0x01, 0x00, 0x04, 0x0b, 0x08, 0x00, 0x09, 0x00, 0x00, 0x00
        /*0020*/ 	.byte	0x00, 0x00, 0x00, 0x00


//--------------------- .nv.info._Z10print_wrapR14Blah_Container --------------------------
	.section	.nv.info._Z10print_wrapR14Blah_Container,"",@"SHT_CUDA_INFO"
	.sectionflags	@""
	.align	4


	//----- nvinfo : EIATTR_CUDA_API_VERSION
	.align		4
        /*0000*/ 	.byte	0x04, 0x37
        /*0002*/ 	.short	(.L_17 - .L_16)
.L_16:
        /*0004*/ 	.word	0x00000082


	//----- nvinfo : EIATTR_KPARAM_INFO
	.align		4
.L_17:
        /*0008*/ 	.byte	0x04, 0x17
        /*000a*/ 	.short	(.L_19 - .L_18)
.L_18:
        /*000c*/ 	.word	0x00000000
        /*0010*/ 	.short	0x0000
        /*0012*/ 	.short	0x0000
        /*0014*/ 	.byte	0x00, 0xf5, 0x21, 0x00


	//----- nvinfo : EIATTR_SPARSE_MMA_MASK
	.align		4
.L_19:
        /*0018*/ 	.byte	0x03, 0x50
        /*001a*/ 	.short	0x0000


	//----- nvinfo : EIATTR_MAXREG_COUNT
	.align		4
        /*001c*/ 	.byte	0x03, 0x1b
        /*001e*/ 	.short	0x00ff


	//----- nvinfo : EIATTR_EXTERNS
	.align		4
        /*0020*/ 	.byte	0x04, 0x0f
        /*0022*/ 	.short	(.L_21 - .L_20)


	//   ....[0]....
	.align		4
.L_20:
        /*0024*/ 	.word	index@(vprintf)


	//----- nvinfo : EIATTR_MERCURY_ISA_VERSION
	.align		4
.L_21:
        /*0028*/ 	.byte	0x03, 0x5f
        /*002a*/ 	.short	0x0101


	//----- nvinfo : EIATTR_VRC_CTA_INIT_COUNT
	.align		4
        /*002c*/ 	.byte	0x02, 0x4a
	.zero		1
	.zero		1


	//----- nvinfo : EIATTR_SYSCALL_OFFSETS
	.align		4
        /*0030*/ 	.byte	0x04, 0x46
        /*0032*/ 	.short	(.L_23 - .L_22)


	//   ....[0]....
.L_22:
        /*0034*/ 	.word	0x00000130


	//----- nvinfo : EIATTR_EXIT_INSTR_OFFSETS
	.align		4
.L_23:
        /*0038*/ 	.byte	0x04, 0x1c
        /*003a*/ 	.short	(.L_25 - .L_24)


	//   ....[0]....
.L_24:
        /*003c*/ 	.word	0x00000140


	//----- nvinfo : EIATTR_CBANK_PARAM_SIZE
	.align		4
.L_25:
        /*0040*/ 	.byte	0x03, 0x19
        /*0042*/ 	.short	0x0008


	//----- nvinfo : EIATTR_PARAM_CBANK
	.align		4
        /*0044*/ 	.byte	0x04, 0x0a
        /*0046*/ 	.short	(.L_27 - .L_26)
	.align		4
.L_26:
        /*0048*/ 	.word	index@(.nv.constant0._Z10print_wrapR14Blah_Container)
        /*004c*/ 	.short	0x0380
        /*004e*/ 	.short	0x0008


	//----- nvinfo : EIATTR_SW_WAR
	.align		4
.L_27:
        /*0050*/ 	.byte	0x04, 0x36
        /*0052*/ 	.short	(.L_29 - .L_28)
.L_28:
        /*0054*/ 	.word	0x00000008
.L_29:


//--------------------- .nv.callgraph             --------------------------
	.section	.nv.callgraph,"",@"SHT_CUDA_CALLGRAPH"
	.align	4
	.sectionentsize	8
	.align		4
        /*0000*/ 	.word	0x00000000
	.align		4
        /*0004*/ 	.word	0xffffffff
	.align		4
        /*0008*/ 	.word	index@(_Z10print_wrapR14Blah_Container)
	.align		4
        /*000c*/ 	.word	index@(vprintf)
	.align		4
        /*0010*/ 	.word	0x00000000
	.align		4
        /*0014*/ 	.word	0xfffffffe
	.align		4
        /*0018*/ 	.word	0x00000000
	.align		4
        /*001c*/ 	.word	0xfffffffd
	.align		4
        /*0020*/ 	.word	0x00000000
	.align		4
        /*0024*/ 	.word	0xfffffffc


//--------------------- .nv.constant4             --------------------------
	.section	.nv.constant4,"a",@progbits
	.align	8
	.align		8
.nv.constant4:
        /*0000*/ 	.dword	vprintf
	.align		8
        /*0008*/ 	.dword	precalc_xorwow_matrix
	.align		8
        /*0010*/ 	.dword	precalc_xorwow_offset_matrix
	.align		8
        /*0018*/ 	.dword	mrg32k3aM1
	.align		8
        /*0020*/ 	.dword	mrg32k3aM2
	.align		8
        /*0028*/ 	.dword	mrg32k3aM1SubSeq
	.align		8
        /*0030*/ 	.dword	mrg32k3aM2SubSeq
	.align		8
        /*0038*/ 	.dword	mrg32k3aM1Seq
	.align		8
        /*0040*/ 	.dword	mrg32k3aM2Seq
	.align		8
        /*0048*/ 	.dword	$str


//--------------------- .nv.constant3             --------------------------
	.section	.nv.constant3,"a",@progbits
	.align	8
.nv.constant3:
	.type		__cr_lgamma_table,@object
	.size		__cr_lgamma_table,(.L_8 - __cr_lgamma_table)
__cr_lgamma_table:
        /*0000*/ 	.byte	0x00, 0x00, 0x00, 0x00, 0x00, 0x00, 0x00, 0x00, 0x00, 0x00, 0x00, 0x00, 0x00, 0x00, 0x00, 0x00
        /*0010*/ 	.byte	0xef, 0x39, 0xfa, 0xfe, 0x42, 0x2e, 0xe6, 0x3f, 0x02, 0x20, 0x2a, 0xfa, 0x0b, 0xab, 0xfc, 0x3f
        /*0020*/ 	.byte	0xf9, 0x2c, 0x92, 0x7c, 0xa7, 0x6c, 0x09, 0x40, 0xc9, 0x79, 0x44, 0x3c, 0x64, 0x26, 0x13, 0x40
        /*0030*/ 	.byte	0xca, 0x01, 0xcf, 0x3a, 0x27, 0x51, 0x1a, 0x40, 0x30, 0xcc, 0x2d, 0xf3, 0xe1, 0x0c, 0x21, 0x40
        /*0040*/ 	.byte	0x0d, 0xb7, 0xfc, 0x82, 0x8e, 0x35, 0x25, 0x40
.L_8:


//--------------------- .text._Z10print_wrapR14Blah_Container --------------------------
	.section	.text._Z10print_wrapR14Blah_Container,"ax",@progbits
	.align	128
        .global         _Z10print_wrapR14Blah_Container
        .type           _Z10print_wrapR14Blah_Container,@function
        .size           _Z10print_wrapR14Blah_Container,(.L_x_2 - _Z10print_wrapR14Blah_Container)
        .other          _Z10print_wrapR14Blah_Container,@"STO_CUDA_ENTRY STV_DEFAULT"
_Z10print_wrapR14Blah_Container:
.text._Z10print_wrapR14Blah_Container:
[----:B------:R-:W0:Y:S08]  /*0000*/  LDC R1, c[0x0][0x37c] ;  /* 0x0000df00ff017b82 */ /* 0x000e300000000800 */
[----:B------:R-:W1:Y:S01]  /*0010*/  LDC.64 R2, c[0x0][0x380] ;  /* 0x0000e000ff027b82 */ /* 0x000e620000000a00 */
[----:B------:R-:W1:Y:S01]  /*0020*/  LDCU.64 UR4, c[0x0][0x358] ;  /* 0x00006b00ff0477ac */ /* 0x000e620008000a00 */
[----:B------:R-:W2:Y:S01]  /*0030*/  S2R R9, SR_TID.X ;  /* 0x0000000000097919 */ /* 0x000ea20000002100 */
[----:B0-----:R-:W-:Y:S01]  /*0040*/  VIADD R1, R1, 0xfffffff8 ;  /* 0xfffffff801017836 */ /* 0x001fe20000000000 */
[----:B------:R-:W0:Y:S01]  /*0050*/  LDCU.64 UR6, c[0x4][0x48] ;  /* 0x01000900ff0677ac */ /* 0x000e220008000a00 */
[----:B-1----:R-:W2:Y:S02]  /*0060*/  LDG.E.64 R2, desc[UR4][R2.64] ;  /* 0x0000000402027981 */ /* 0x002ea4000c1e1b00 */
[----:B--2---:R-:W-:-:S06]  /*0070*/  IMAD.WIDE.U32 R8, R9, 0x4, R2 ;  /* 0x0000000409087825 */ /* 0x004fcc00078e0002 */
[----:B------:R-:W2:Y:S01]  /*0080*/  LD.E R8, desc[UR4][R8.64] ;  /* 0x0000000408087980 */ /* 0x000ea2000c101900 */
[----:B------:R-:W-:Y:S01]  /*0090*/  MOV R0, 0x0 ;  /* 0x0000000000007802 */ /* 0x000fe20000000f00 */
[----:B------:R-:W1:Y:S01]  /*00a0*/  LDCU UR4, c[0x0][0x2f8] ;  /* 0x00005f00ff0477ac */ /* 0x000e620008000800 */
[----:B0-----:R-:W-:Y:S01]  /*00b0*/  IMAD.U32 R4, RZ, RZ, UR6 ;  /* 0x00000006ff047e24 */ /* 0x001fe2000f8e00ff */
[----:B------:R-:W-:Y:S01]  /*00c0*/  MOV R5, UR7 ;  /* 0x0000000700057c02 */ /* 0x000fe20008000f00 */
[----:B------:R0:W3:Y:S01]  /*00d0*/  LDC.64 R10, c[0x4][R0] ;  /* 0x01000000000a7b82 */ /* 0x0000e20000000a00 */
[----:B------:R-:W4:Y:S01]  /*00e0*/  LDCU UR5, c[0x0][0x2fc] ;  /* 0x00005f80ff0577ac */ /* 0x000f220008000800 */
[----:B-1----:R-:W-:-:S05]  /*00f0*/  IADD3 R6, P0, PT, R1, UR4, RZ ;  /* 0x0000000401067c10 */ /* 0x002fca000ff1e0ff */
[----:B----4-:R-:W-:Y:S01]  /*0100*/  IMAD.X R7, RZ, RZ, UR5, P0 ;  /* 0x00000005ff077e24 */ /* 0x010fe200080e06ff */
[----:B--23--:R0:W-:Y:S07]  /*0110*/  STL [R1], R8 ;  /* 0x0000000801007387 */ /* 0x00c1ee0000100800 */
[----:B------:R-:W-:-:S07]  /*0120*/  LEPC R20, `(.L_x_0) ;  /* 0x000000001014794e */ /* 0x000fce0000000000 */
[----:B0-----:R-:W-:Y:S05]  /*0130*/  CALL.ABS.NOINC R10 ;  /* 0x000000000a007343 */ /* 0x001fea0003c00000 */
.L_x_0:
[----:B------:R-:W-:Y:S05]  /*0140*/  EXIT ;  /* 0x000000000000794d */ /* 0x000fea0003800000 */
.L_x_1:
[----:B------:R-:W-:-:S00]  /*0150*/  BRA `(.L_x_1) ;  /* 0xfffffffc00fc7947 */ /* 0x000fc0000383ffff */
[----:B------:R-:W-:-:S00]  /*0160*/  NOP ;  /* 0x0000000000007918 */ /* 0x000fc00000000000 */
        /* <DEDUP_REMOVED lines=9> */
.L_x_2:


//--------------------- .nv.global.init           --------------------------
	.section	.nv.global.init,"aw",@progbits
	.align	4
.nv.global.init:
	.type		mrg32k3aM1SubSeq,@object
	.size		mrg32k3aM1SubSeq,(mrg32k3aM2SubSeq - mrg32k3aM1SubSeq)
mrg32k3aM1SubSeq:
        /*0000*/ 	.byte	0x0b, 0xcc, 0xee, 0x04, 0x73, 0x29, 0x8b, 0x6f, 0xf6, 0x53, 0x03, 0xf6, 0x23, 0xf6, 0xea, 0xda
        /* <DEDUP_REMOVED lines=125> */
	.type		mrg32k3aM2SubSeq,@object
	.size		mrg32k3aM2SubSeq,(mrg32k3aM1 - mrg32k3aM2SubSeq)
mrg32k3aM2SubSeq:
        /* <DEDUP_REMOVED lines=126> */
	.type		mrg32k3aM1,@object
	.size		mrg32k3aM1,(mrg32k3aM1Seq - mrg32k3aM1)
mrg32k3aM1:
        /* <DEDUP_REMOVED lines=144> */
	.type		mrg32k3aM1Seq,@object
	.size		mrg32k3aM1Seq,(mrg32k3aM2 - mrg32k3aM1Seq)
mrg32k3aM1Seq:
        /* <DEDUP_REMOVED lines=144> */
	.type		mrg32k3aM2,@object
	.size		mrg32k3aM2,(mrg32k3aM2Seq - mrg32k3aM2)
mrg32k3aM2:
        /* <DEDUP_REMOVED lines=144> */
	.type		mrg32k3aM2Seq,@object
	.size		mrg32k3aM2Seq,(precalc_xorwow_matrix - mrg32k3aM2Seq)
mrg32k3aM2Seq:
        /* <DEDUP_REMOVED lines=144> */
	.type		precalc_xorwow_matrix,@object
	.size		precalc_xorwow_matrix,(precalc_xorwow_offset_matrix - precalc_xorwow_matrix)
precalc_xorwow_matrix:
        /* <DEDUP_REMOVED lines=6400> */
	.type		precalc_xorwow_offset_matrix,@object
	.size		precalc_xorwow_offset_matrix,($str - precalc_xorwow_offset_matrix)
precalc_xorwow_offset_matrix:
        /* <DEDUP_REMOVED lines=6400> */
	.type		$str,@object
	.size		$str,(.L_9 - $str)
$str:
        /*353c0*/ 	.byte	0x25, 0x69, 0x0a, 0x00
.L_9:


//--------------------- .nv.shared.reserved.0     --------------------------
	.section	.nv.shared.reserved.0,"aw",@nobits
	.weak		__nv_reservedSMEM_offset_0_alias
	.size		__nv_reservedSMEM_offset_0_alias, 0, 64
	.other		__nv_reservedSMEM_offset_0_alias,@"STO_CUDA_RESERVED_SHARED STV_DEFAULT"
__nv_reservedSMEM_offset_0_alias:
	.zero		0
	.zero		64


//--------------------- .nv.constant0._Z10print_wrapR14Blah_Container --------------------------
	.section	.nv.constant0._Z10print_wrapR14Blah_Container,"a",@progbits
	.sectionflags	@""
	.align	4
.nv.constant0._Z10print_wrapR14Blah_Container:
	.zero		904


//--------------------- SYMBOLS --------------------------

	.type		.nv.reservedSmem.offset0,@object
	.size		.nv.reservedSmem.offset0,0x4
	.type		vprintf,@function
